//
// Generated by NVIDIA NVVM Compiler
//
// Compiler Build ID: CL-36424714
// Cuda compilation tools, release 13.0, V13.0.88
// Based on NVVM 20.0.0
//

.version 9.0
.target sm_100
.address_size 64

	// .globl	_Z18ConvolutionRowwisePKfPfiiii

.visible .entry _Z18ConvolutionRowwisePKfPfiiii(
	.param .u64 .ptr .align 1 _Z18ConvolutionRowwisePKfPfiiii_param_0,
	.param .u64 .ptr .align 1 _Z18ConvolutionRowwisePKfPfiiii_param_1,
	.param .u32 _Z18ConvolutionRowwisePKfPfiiii_param_2,
	.param .u32 _Z18ConvolutionRowwisePKfPfiiii_param_3,
	.param .u32 _Z18ConvolutionRowwisePKfPfiiii_param_4,
	.param .u32 _Z18ConvolutionRowwisePKfPfiiii_param_5
)
{
	.reg .pred 	%p<10>;
	.reg .b32 	%r<31>;
	.reg .b32 	%f<148>;
	.reg .b64 	%rd<87>;

	ld.param.u64 	%rd45, [_Z18ConvolutionRowwisePKfPfiiii_param_0];
	ld.param.u64 	%rd46, [_Z18ConvolutionRowwisePKfPfiiii_param_1];
	ld.param.u32 	%r17, [_Z18ConvolutionRowwisePKfPfiiii_param_4];
	ld.param.u32 	%r18, [_Z18ConvolutionRowwisePKfPfiiii_param_5];
	cvta.to.global.u64 	%rd47, %rd46;
	cvta.to.global.u64 	%rd1, %rd45;
	mov.u32 	%r19, %ctaid.x;
	mul.lo.s32 	%r20, %r18, %r19;
	mul.wide.u32 	%rd48, %r20, 4;
	add.s64 	%rd85, %rd47, %rd48;
	mul.lo.s32 	%r1, %r18, %r17;
	mul.wide.s32 	%rd49, %r1, 4;
	add.s64 	%rd84, %rd85, %rd49;
	add.s64 	%rd86, %rd84, %rd49;
	mul.lo.s32 	%r2, %r17, %r19;
	mul.wide.u32 	%rd50, %r2, 4;
	add.s64 	%rd5, %rd1, %rd50;
	ld.global.f32 	%f139, [%rd5];
	ld.global.f32 	%f146, [%rd5+4];
	ld.global.f32 	%f137, [%rd5+8];
	setp.lt.s32 	%p1, %r17, 4;
	mov.f32 	%f145, %f139;
	mov.f32 	%f147, %f137;
	@%p1 bra 	$L__BB0_13;
	add.s32 	%r3, %r17, -3;
	add.s32 	%r22, %r17, -4;
	and.b32  	%r4, %r3, 7;
	setp.lt.u32 	%p2, %r22, 7;
	mov.b32 	%r29, 3;
	@%p2 bra 	$L__BB0_5;
	and.b32  	%r24, %r3, -8;
	neg.s32 	%r27, %r24;
	mul.wide.s32 	%rd7, %r1, 8;
	add.s64 	%rd53, %rd50, %rd1;
	add.s64 	%rd64, %rd53, 20;
	mov.b32 	%r26, 0;
$L__BB0_3:
	.pragma "nounroll";
	add.s64 	%rd54, %rd85, %rd49;
	add.s64 	%rd55, %rd85, %rd7;
	add.f32 	%f37, %f139, %f146;
	add.f32 	%f38, %f37, %f137;
	st.global.f32 	[%rd85], %f38;
	sub.f32 	%f39, %f139, %f146;
	add.f32 	%f40, %f39, %f137;
	st.global.f32 	[%rd54], %f40;
	sub.f32 	%f41, %f37, %f137;
	st.global.f32 	[%rd55], %f41;
	ld.global.f32 	%f42, [%rd64+-8];
	add.f32 	%f43, %f146, %f137;
	add.f32 	%f44, %f43, %f42;
	st.global.f32 	[%rd85+4], %f44;
	sub.f32 	%f45, %f146, %f137;
	add.f32 	%f46, %f45, %f42;
	st.global.f32 	[%rd54+4], %f46;
	sub.f32 	%f47, %f43, %f42;
	st.global.f32 	[%rd55+4], %f47;
	ld.global.f32 	%f48, [%rd64+-4];
	add.f32 	%f49, %f137, %f42;
	add.f32 	%f50, %f49, %f48;
	st.global.f32 	[%rd85+8], %f50;
	sub.f32 	%f51, %f137, %f42;
	add.f32 	%f52, %f51, %f48;
	st.global.f32 	[%rd54+8], %f52;
	sub.f32 	%f53, %f49, %f48;
	st.global.f32 	[%rd55+8], %f53;
	ld.global.f32 	%f54, [%rd64];
	add.f32 	%f55, %f42, %f48;
	add.f32 	%f56, %f55, %f54;
	st.global.f32 	[%rd85+12], %f56;
	sub.f32 	%f57, %f42, %f48;
	add.f32 	%f58, %f57, %f54;
	st.global.f32 	[%rd54+12], %f58;
	sub.f32 	%f59, %f55, %f54;
	st.global.f32 	[%rd55+12], %f59;
	ld.global.f32 	%f60, [%rd64+4];
	add.f32 	%f61, %f48, %f54;
	add.f32 	%f62, %f61, %f60;
	st.global.f32 	[%rd85+16], %f62;
	sub.f32 	%f63, %f48, %f54;
	add.f32 	%f64, %f63, %f60;
	st.global.f32 	[%rd54+16], %f64;
	sub.f32 	%f65, %f61, %f60;
	st.global.f32 	[%rd55+16], %f65;
	ld.global.f32 	%f66, [%rd64+8];
	add.f32 	%f67, %f54, %f60;
	add.f32 	%f68, %f67, %f66;
	st.global.f32 	[%rd85+20], %f68;
	sub.f32 	%f69, %f54, %f60;
	add.f32 	%f70, %f69, %f66;
	st.global.f32 	[%rd54+20], %f70;
	sub.f32 	%f71, %f67, %f66;
	st.global.f32 	[%rd55+20], %f71;
	ld.global.f32 	%f139, [%rd64+12];
	add.f32 	%f72, %f60, %f66;
	add.f32 	%f73, %f72, %f139;
	st.global.f32 	[%rd85+24], %f73;
	sub.f32 	%f74, %f60, %f66;
	add.f32 	%f75, %f74, %f139;
	st.global.f32 	[%rd54+24], %f75;
	sub.f32 	%f76, %f72, %f139;
	st.global.f32 	[%rd55+24], %f76;
	ld.global.f32 	%f146, [%rd64+16];
	add.f32 	%f77, %f66, %f139;
	add.f32 	%f78, %f77, %f146;
	st.global.f32 	[%rd85+28], %f78;
	add.s64 	%rd85, %rd85, 32;
	sub.f32 	%f79, %f66, %f139;
	add.f32 	%f80, %f79, %f146;
	st.global.f32 	[%rd54+28], %f80;
	sub.f32 	%f81, %f77, %f146;
	st.global.f32 	[%rd55+28], %f81;
	ld.global.f32 	%f137, [%rd64+20];
	add.s32 	%r27, %r27, 8;
	add.s32 	%r26, %r26, 8;
	add.s64 	%rd64, %rd64, 32;
	setp.ne.s32 	%p3, %r27, 0;
	@%p3 bra 	$L__BB0_3;
	add.s32 	%r29, %r26, 3;
	add.s64 	%rd84, %rd85, %rd49;
	add.s64 	%rd86, %rd85, %rd7;
	mov.f32 	%f145, %f139;
	mov.f32 	%f147, %f137;
$L__BB0_5:
	setp.eq.s32 	%p4, %r4, 0;
	@%p4 bra 	$L__BB0_13;
	and.b32  	%r12, %r3, 3;
	setp.lt.u32 	%p5, %r4, 4;
	@%p5 bra 	$L__BB0_8;
	add.f32 	%f83, %f139, %f146;
	add.f32 	%f84, %f83, %f137;
	st.global.f32 	[%rd85], %f84;
	sub.f32 	%f85, %f139, %f146;
	add.f32 	%f86, %f85, %f137;
	st.global.f32 	[%rd84], %f86;
	sub.f32 	%f87, %f83, %f137;
	st.global.f32 	[%rd86], %f87;
	mul.wide.u32 	%rd57, %r29, 4;
	add.s64 	%rd58, %rd5, %rd57;
	ld.global.f32 	%f88, [%rd58];
	add.f32 	%f89, %f146, %f137;
	add.f32 	%f90, %f89, %f88;
	st.global.f32 	[%rd85+4], %f90;
	sub.f32 	%f91, %f146, %f137;
	add.f32 	%f92, %f91, %f88;
	st.global.f32 	[%rd84+4], %f92;
	sub.f32 	%f93, %f89, %f88;
	st.global.f32 	[%rd86+4], %f93;
	ld.global.f32 	%f145, [%rd58+4];
	add.f32 	%f94, %f137, %f88;
	add.f32 	%f95, %f94, %f145;
	st.global.f32 	[%rd85+8], %f95;
	sub.f32 	%f96, %f137, %f88;
	add.f32 	%f97, %f96, %f145;
	st.global.f32 	[%rd84+8], %f97;
	sub.f32 	%f98, %f94, %f145;
	st.global.f32 	[%rd86+8], %f98;
	ld.global.f32 	%f146, [%rd58+8];
	add.f32 	%f99, %f88, %f145;
	add.f32 	%f100, %f99, %f146;
	st.global.f32 	[%rd85+12], %f100;
	sub.f32 	%f101, %f88, %f145;
	add.f32 	%f102, %f101, %f146;
	st.global.f32 	[%rd84+12], %f102;
	sub.f32 	%f103, %f99, %f146;
	st.global.f32 	[%rd86+12], %f103;
	add.s64 	%rd84, %rd84, 16;
	add.s64 	%rd85, %rd85, 16;
	add.s64 	%rd86, %rd86, 16;
	ld.global.f32 	%f147, [%rd58+12];
	add.s32 	%r29, %r29, 4;
	mov.f32 	%f137, %f147;
	mov.f32 	%f139, %f145;
$L__BB0_8:
	setp.eq.s32 	%p6, %r12, 0;
	@%p6 bra 	$L__BB0_13;
	setp.eq.s32 	%p7, %r12, 1;
	mov.f32 	%f147, %f137;
	@%p7 bra 	$L__BB0_11;
	add.f32 	%f105, %f139, %f146;
	add.f32 	%f106, %f105, %f137;
	st.global.f32 	[%rd85], %f106;
	sub.f32 	%f107, %f139, %f146;
	add.f32 	%f108, %f107, %f137;
	st.global.f32 	[%rd84], %f108;
	sub.f32 	%f109, %f105, %f137;
	st.global.f32 	[%rd86], %f109;
	mul.wide.u32 	%rd60, %r29, 4;
	add.s64 	%rd61, %rd5, %rd60;
	ld.global.f32 	%f25, [%rd61];
	add.f32 	%f110, %f146, %f137;
	add.f32 	%f111, %f110, %f25;
	st.global.f32 	[%rd85+4], %f111;
	sub.f32 	%f112, %f146, %f137;
	add.f32 	%f113, %f112, %f25;
	st.global.f32 	[%rd84+4], %f113;
	sub.f32 	%f114, %f110, %f25;
	st.global.f32 	[%rd86+4], %f114;
	add.s64 	%rd84, %rd84, 8;
	add.s64 	%rd85, %rd85, 8;
	add.s64 	%rd86, %rd86, 8;
	ld.global.f32 	%f147, [%rd61+4];
	add.s32 	%r29, %r29, 2;
	mov.f32 	%f146, %f25;
	mov.f32 	%f139, %f137;
$L__BB0_11:
	and.b32  	%r25, %r3, 1;
	setp.eq.b32 	%p8, %r25, 1;
	not.pred 	%p9, %p8;
	mov.f32 	%f145, %f137;
	@%p9 bra 	$L__BB0_13;
	add.f32 	%f115, %f139, %f146;
	add.f32 	%f116, %f115, %f147;
	st.global.f32 	[%rd85], %f116;
	add.s64 	%rd85, %rd85, 4;
	sub.f32 	%f117, %f139, %f146;
	add.f32 	%f118, %f117, %f147;
	st.global.f32 	[%rd84], %f118;
	add.s64 	%rd84, %rd84, 4;
	sub.f32 	%f119, %f115, %f147;
	st.global.f32 	[%rd86], %f119;
	add.s64 	%rd86, %rd86, 4;
	mul.wide.u32 	%rd62, %r29, 4;
	add.s64 	%rd63, %rd5, %rd62;
	ld.global.f32 	%f32, [%rd63];
	mov.f32 	%f145, %f146;
	mov.f32 	%f146, %f147;
	mov.f32 	%f147, %f32;
$L__BB0_13:
	add.f32 	%f120, %f145, %f146;
	add.f32 	%f121, %f120, %f147;
	st.global.f32 	[%rd85], %f121;
	sub.f32 	%f122, %f145, %f146;
	add.f32 	%f123, %f122, %f147;
	st.global.f32 	[%rd84], %f123;
	sub.f32 	%f124, %f120, %f147;
	st.global.f32 	[%rd86], %f124;
	ret;

}
	// .globl	_Z18ConvolutionColwisePKfPfii
.visible .entry _Z18ConvolutionColwisePKfPfii(
	.param .u64 .ptr .align 1 _Z18ConvolutionColwisePKfPfii_param_0,
	.param .u64 .ptr .align 1 _Z18ConvolutionColwisePKfPfii_param_1,
	.param .u32 _Z18ConvolutionColwisePKfPfii_param_2,
	.param .u32 _Z18ConvolutionColwisePKfPfii_param_3
)
{
	.reg .b32 	%r<12>;
	.reg .b32 	%f<9>;
	.reg .b64 	%rd<15>;

	ld.param.u64 	%rd1, [_Z18ConvolutionColwisePKfPfii_param_0];
	ld.param.u64 	%rd2, [_Z18ConvolutionColwisePKfPfii_param_1];
	ld.param.u32 	%r1, [_Z18ConvolutionColwisePKfPfii_param_2];
	ld.param.u32 	%r2, [_Z18ConvolutionColwisePKfPfii_param_3];
	cvta.to.global.u64 	%rd3, %rd2;
	cvta.to.global.u64 	%rd4, %rd1;
	mov.u32 	%r3, %ctaid.z;
	mul.lo.s32 	%r4, %r1, %r3;
	mov.u32 	%r5, %ctaid.x;
	mov.u32 	%r6, %ctaid.y;
	mad.lo.s32 	%r7, %r2, %r5, %r6;
	mad.lo.s32 	%r8, %r4, %r2, %r7;
	mul.wide.s32 	%rd5, %r8, 4;
	add.s64 	%rd6, %rd4, %rd5;
	ld.global.f32 	%f1, [%rd6];
	mul.wide.s32 	%rd7, %r2, 4;
	add.s64 	%rd8, %rd6, %rd7;
	ld.global.f32 	%f2, [%rd8];
	add.s64 	%rd9, %rd8, %rd7;
	ld.global.f32 	%f3, [%rd9];
	mul.lo.s32 	%r9, %r2, %r2;
	mul.lo.s32 	%r10, %r3, %r9;
	mad.lo.s32 	%r11, %r10, 3, %r7;
	add.f32 	%f4, %f1, %f2;
	add.f32 	%f5, %f4, %f3;
	mul.wide.s32 	%rd10, %r11, 4;
	add.s64 	%rd11, %rd3, %rd10;
	st.global.f32 	[%rd11], %f5;
	sub.f32 	%f6, %f1, %f2;
	add.f32 	%f7, %f6, %f3;
	mul.wide.u32 	%rd12, %r9, 4;
	add.s64 	%rd13, %rd11, %rd12;
	st.global.f32 	[%rd13], %f7;
	sub.f32 	%f8, %f4, %f3;
	add.s64 	%rd14, %rd13, %rd12;
	st.global.f32 	[%rd14], %f8;
	ret;

}


// ===== COMPILED SASS (sm_100) =====

	.target	sm_100

	.elftype	@"ET_EXEC"


//--------------------- .note.nv.tkinfo           --------------------------
	.section	.note.nv.tkinfo,"",@"SHT_NOTE"
	.sectionflags	@"SHF_NOTE_NV_TKINFO"
	.tkinfo
        /*0018*/ 	.word	0x00000002
        /*0030*/ 	.string	""
        /*0030*/ 	.string	"ptxas"
        /*0030*/ 	.string	"Cuda compilation tools, release 13.0, V13.0.88"
        /*0030*/ 	.string	"Build cuda_13.0.r13.0/compiler.36424714_0"
        /*0030*/ 	.string	"-arch sm_100 -m 64 "



//--------------------- .note.nv.cuinfo           --------------------------
	.section	.note.nv.cuinfo,"",@"SHT_NOTE"
	.sectionflags	@"SHF_NOTE_NV_CUINFO"
        /*0018*/ 	.short	0x0002
        /*001a*/ 	.short	0x0064
        /*001c*/ 	.short	0x0082
	.zero		2


//--------------------- .nv.info                  --------------------------
	.section	.nv.info,"",@"SHT_CUDA_INFO"
	.align	4


	//----- nvinfo : EIATTR_REGCOUNT
	.align		4
        /*0000*/ 	.byte	0x04, 0x2f
        /*0002*/ 	.short	(.L_1 - .L_0)
	.align		4
.L_0:
        /*0004*/ 	.word	index@(_Z18ConvolutionRowwisePKfPfiiii)
        /*0008*/ 	.word	0x00000020


	//----- nvinfo : EIATTR_FRAME_SIZE
	.align		4
.L_1:
        /*000c*/ 	.byte	0x04, 0x11
        /*000e*/ 	.short	(.L_3 - .L_2)
	.align		4
.L_2:
        /*0010*/ 	.word	index@(_Z18ConvolutionRowwisePKfPfiiii)
        /*0014*/ 	.word	0x00000000


	//----- nvinfo : EIATTR_REGCOUNT
	.align		4
.L_3:
        /*0018*/ 	.byte	0x04, 0x2f
        /*001a*/ 	.short	(.L_5 - .L_4)
	.align		4
.L_4:
        /*001c*/ 	.word	index@(_Z18ConvolutionColwisePKfPfii)
        /*0020*/ 	.word	0x00000014


	//----- nvinfo : EIATTR_FRAME_SIZE
	.align		4
.L_5:
        /*0024*/ 	.byte	0x04, 0x11
        /*0026*/ 	.short	(.L_7 - .L_6)
	.align		4
.L_6:
        /*0028*/ 	.word	index@(_Z18ConvolutionColwisePKfPfii)
        /*002c*/ 	.word	0x00000000


	//----- nvinfo : EIATTR_MIN_STACK_SIZE
	.align		4
.L_7:
        /*0030*/ 	.byte	0x04, 0x12
        /*0032*/ 	.short	(.L_9 - .L_8)
	.align		4
.L_8:
        /*0034*/ 	.word	index@(_Z18ConvolutionColwisePKfPfii)
        /*0038*/ 	.word	0x00000000


	//----- nvinfo : EIATTR_MIN_STACK_SIZE
	.align		4
.L_9:
        /*003c*/ 	.byte	0x04, 0x12
        /*003e*/ 	.short	(.L_11 - .L_10)
	.align		4
.L_10:
        /*0040*/ 	.word	index@(_Z18ConvolutionRowwisePKfPfiiii)
        /*0044*/ 	.word	0x00000000
.L_11:


//--------------------- .nv.compat                --------------------------
	.section	.nv.compat,"",@"SHT_CUDA_COMPAT_INFO"
	.align	4
        /*0000*/ 	.byte	0x02, 0x09, 0x00, 0x00, 0x02, 0x02, 0x01, 0x00, 0x02, 0x05, 0x05, 0x00, 0x03, 0x07, 0x01, 0x01
        /*0010*/ 	.byte	0x02, 0x03, 0x00, 0x00, 0x02, 0x06, 0x01, 0x00, 0x04, 0x0b, 0x08, 0x00, 0x09, 0x00, 0x00, 0x00
        /*0020*/ 	.byte	0x00, 0x00, 0x00, 0x00


//--------------------- .nv.info._Z18ConvolutionColwisePKfPfii --------------------------
	.section	.nv.info._Z18ConvolutionColwisePKfPfii,"",@"SHT_CUDA_INFO"
	.sectionflags	@""
	.align	4


	//----- nvinfo : EIATTR_CUDA_API_VERSION
	.align		4
        /*0000*/ 	.byte	0x04, 0x37
        /*0002*/ 	.short	(.L_13 - .L_12)
.L_12:
        /*0004*/ 	.word	0x00000082


	//----- nvinfo : EIATTR_KPARAM_INFO
	.align		4
.L_13:
        /*0008*/ 	.byte	0x04, 0x17
        /*000a*/ 	.short	(.L_15 - .L_14)
.L_14:
        /*000c*/ 	.word	0x00000000
        /*0010*/ 	.short	0x0003
        /*0012*/ 	.short	0x0014
        /*0014*/ 	.byte	0x00, 0xf0, 0x11, 0x00


	//----- nvinfo : EIATTR_KPARAM_INFO
	.align		4
.L_15:
        /*0018*/ 	.byte	0x04, 0x17
        /*001a*/ 	.short	(.L_17 - .L_16)
.L_16:
        /*001c*/ 	.word	0x00000000
        /*0020*/ 	.short	0x0002
        /*0022*/ 	.short	0x0010
        /*0024*/ 	.byte	0x00, 0xf0, 0x11, 0x00


	//----- nvinfo : EIATTR_KPARAM_INFO
	.align		4
.L_17:
        /*0028*/ 	.byte	0x04, 0x17
        /*002a*/ 	.short	(.L_19 - .L_18)
.L_18:
        /*002c*/ 	.word	0x00000000
        /*0030*/ 	.short	0x0001
        /*0032*/ 	.short	0x0008
        /*0034*/ 	.byte	0x00, 0xf5, 0x21, 0x00


	//----- nvinfo : EIATTR_KPARAM_INFO
	.align		4
.L_19:
        /*0038*/ 	.byte	0x04, 0x17
        /*003a*/ 	.short	(.L_21 - .L_20)
.L_20:
        /*003c*/ 	.word	0x00000000
        /*0040*/ 	.short	0x0000
        /*0042*/ 	.short	0x0000
        /*0044*/ 	.byte	0x00, 0xf5, 0x21, 0x00


	//----- nvinfo : EIATTR_SPARSE_MMA_MASK
	.align		4
.L_21:
        /*0048*/ 	.byte	0x03, 0x50
        /*004a*/ 	.short	0x0000


	//----- nvinfo : EIATTR_MAXREG_COUNT
	.align		4
        /*004c*/ 	.byte	0x03, 0x1b
        /*004e*/ 	.short	0x00ff


	//----- nvinfo : EIATTR_MERCURY_ISA_VERSION
	.align		4
        /*0050*/ 	.byte	0x03, 0x5f
        /*0052*/ 	.short	0x0101


	//----- nvinfo : EIATTR_VRC_CTA_INIT_COUNT
	.align		4
        /*0054*/ 	.byte	0x02, 0x4a
	.zero		1
	.zero		1


	//----- nvinfo : EIATTR_EXIT_INSTR_OFFSETS
	.align		4
        /*0058*/ 	.byte	0x04, 0x1c
        /*005a*/ 	.short	(.L_23 - .L_22)


	//   ....[0]....
.L_22:
        /*005c*/ 	.word	0x000001f0


	//----- nvinfo : EIATTR_CBANK_PARAM_SIZE
	.align		4
.L_23:
        /*0060*/ 	.byte	0x03, 0x19
        /*0062*/ 	.short	0x0018


	//----- nvinfo : EIATTR_PARAM_CBANK
	.align		4
        /*0064*/ 	.byte	0x04, 0x0a
        /*0066*/ 	.short	(.L_25 - .L_24)
	.align		4
.L_24:
        /*0068*/ 	.word	index@(.nv.constant0._Z18ConvolutionColwisePKfPfii)
        /*006c*/ 	.short	0x0380
        /*006e*/ 	.short	0x0018


	//----- nvinfo : EIATTR_SW_WAR
	.align		4
.L_25:
        /*0070*/ 	.byte	0x04, 0x36
        /*0072*/ 	.short	(.L_27 - .L_26)
.L_26:
        /*0074*/ 	.word	0x00000008
.L_27:


//--------------------- .nv.info._Z18ConvolutionRowwisePKfPfiiii --------------------------
	.section	.nv.info._Z18ConvolutionRowwisePKfPfiiii,"",@"SHT_CUDA_INFO"
	.sectionflags	@""
	.align	4


	//----- nvinfo : EIATTR_CUDA_API_VERSION
	.align		4
        /*0000*/ 	.byte	0x04, 0x37
        /*0002*/ 	.short	(.L_29 - .L_28)
.L_28:
        /*0004*/ 	.word	0x00000082


	//----- nvinfo : EIATTR_KPARAM_INFO
	.align		4
.L_29:
        /*0008*/ 	.byte	0x04, 0x17
        /*000a*/ 	.short	(.L_31 - .L_30)
.L_30:
        /*000c*/ 	.word	0x00000000
        /*0010*/ 	.short	0x0005
        /*0012*/ 	.short	0x001c
        /*0014*/ 	.byte	0x00, 0xf0, 0x11, 0x00


	//----- nvinfo : EIATTR_KPARAM_INFO
	.align		4
.L_31:
        /*0018*/ 	.byte	0x04, 0x17
        /*001a*/ 	.short	(.L_33 - .L_32)
.L_32:
        /*001c*/ 	.word	0x00000000
        /*0020*/ 	.short	0x0004
        /*0022*/ 	.short	0x0018
        /*0024*/ 	.byte	0x00, 0xf0, 0x11, 0x00


	//----- nvinfo : EIATTR_KPARAM_INFO
	.align		4
.L_33:
        /*0028*/ 	.byte	0x04, 0x17
        /*002a*/ 	.short	(.L_35 - .L_34)
.L_34:
        /*002c*/ 	.word	0x00000000
        /*0030*/ 	.short	0x0003
        /*0032*/ 	.short	0x0014
        /*0034*/ 	.byte	0x00, 0xf0, 0x11, 0x00


	//----- nvinfo : EIATTR_KPARAM_INFO
	.align		4
.L_35:
        /*0038*/ 	.byte	0x04, 0x17
        /*003a*/ 	.short	(.L_37 - .L_36)
.L_36:
        /*003c*/ 	.word	0x00000000
        /*0040*/ 	.short	0x0002
        /*0042*/ 	.short	0x0010
        /*0044*/ 	.byte	0x00, 0xf0, 0x11, 0x00


	//----- nvinfo : EIATTR_KPARAM_INFO
	.align		4
.L_37:
        /*0048*/ 	.byte	0x04, 0x17
        /*004a*/ 	.short	(.L_39 - .L_38)
.L_38:
        /*004c*/ 	.word	0x00000000
        /*0050*/ 	.short	0x0001
        /*0052*/ 	.short	0x0008
        /*0054*/ 	.byte	0x00, 0xf5, 0x21, 0x00


	//----- nvinfo : EIATTR_KPARAM_INFO
	.align		4
.L_39:
        /*0058*/ 	.byte	0x04, 0x17
        /*005a*/ 	.short	(.L_41 - .L_40)
.L_40:
        /*005c*/ 	.word	0x00000000
        /*0060*/ 	.short	0x0000
        /*0062*/ 	.short	0x0000
        /*0064*/ 	.byte	0x00, 0xf5, 0x21, 0x00


	//----- nvinfo : EIATTR_SPARSE_MMA_MASK
	.align		4
.L_41:
        /*0068*/ 	.byte	0x03, 0x50
        /*006a*/ 	.short	0x0000


	//----- nvinfo : EIATTR_MAXREG_COUNT
	.align		4
        /*006c*/ 	.byte	0x03, 0x1b
        /*006e*/ 	.short	0x00ff


	//----- nvinfo : EIATTR_MERCURY_ISA_VERSION
	.align		4
        /*0070*/ 	.byte	0x03, 0x5f
        /*0072*/ 	.short	0x0101


	//----- nvinfo : EIATTR_VRC_CTA_INIT_COUNT
	.align		4
        /*0074*/ 	.byte	0x02, 0x4a
	.zero		1
	.zero		1


	//----- nvinfo : EIATTR_EXIT_INSTR_OFFSETS
	.align		4
        /*0078*/ 	.byte	0x04, 0x1c
        /*007a*/ 	.short	(.L_43 - .L_42)


	//   ....[0]....
.L_42:
        /*007c*/ 	.word	0x00000fe0


	//----- nvinfo : EIATTR_CBANK_PARAM_SIZE
	.align		4
.L_43:
        /*0080*/ 	.byte	0x03, 0x19
        /*0082*/ 	.short	0x0020


	//----- nvinfo : EIATTR_PARAM_CBANK
	.align		4
        /*0084*/ 	.byte	0x04, 0x0a
        /*0086*/ 	.short	(.L_45 - .L_44)
	.align		4
.L_44:
        /*0088*/ 	.word	index@(.nv.constant0._Z18ConvolutionRowwisePKfPfiiii)
        /*008c*/ 	.short	0x0380
        /*008e*/ 	.short	0x0020


	//----- nvinfo : EIATTR_SW_WAR
	.align		4
.L_45:
        /*0090*/ 	.byte	0x04, 0x36
        /*0092*/ 	.short	(.L_47 - .L_46)
.L_46:
        /*0094*/ 	.word	0x00000008
.L_47:


//--------------------- .nv.callgraph             --------------------------
	.section	.nv.callgraph,"",@"SHT_CUDA_CALLGRAPH"
	.align	4
	.sectionentsize	8
	.align		4
        /*0000*/ 	.word	0x00000000
	.align		4
        /*0004*/ 	.word	0xffffffff
	.align		4
        /*0008*/ 	.word	0x00000000
	.align		4
        /*000c*/ 	.word	0xfffffffe
	.align		4
        /*0010*/ 	.word	0x00000000
	.align		4
        /*0014*/ 	.word	0xfffffffd
	.align		4
        /*0018*/ 	.word	0x00000000
	.align		4
        /*001c*/ 	.word	0xfffffffc


//--------------------- .text._Z18ConvolutionColwisePKfPfii --------------------------
	.section	.text._Z18ConvolutionColwisePKfPfii,"ax",@progbits
	.align	128
        .global         _Z18ConvolutionColwisePKfPfii
        .type           _Z18ConvolutionColwisePKfPfii,@function
        .size           _Z18ConvolutionColwisePKfPfii,(.L_x_7 - _Z18ConvolutionColwisePKfPfii)
        .other          _Z18ConvolutionColwisePKfPfii,@"STO_CUDA_ENTRY STV_DEFAULT"
_Z18ConvolutionColwisePKfPfii:
.text._Z18ConvolutionColwisePKfPfii:
[----:B------:R-:W-:Y:S01]  /*0000*/  LDC R1, c[0x0][0x37c] ;  /* 0x0000df00ff017b82 */ /* 0x000fe20000000800 */
[----:B------:R-:W0:Y:S07]  /*0010*/  S2R R10, SR_CTAID.X ;  /* 0x00000000000a7919 */ /* 0x000e2e0000002500 */
[----:B------:R-:W0:Y:S01]  /*0020*/  LDC.64 R12, c[0x0][0x390] ;  /* 0x0000e400ff0c7b82 */ /* 0x000e220000000a00 */
[----:B------:R-:W1:Y:S01]  /*0030*/  LDCU.64 UR4, c[0x0][0x358] ;  /* 0x00006b00ff0477ac */ /* 0x000e620008000a00 */
[----:B------:R-:W0:Y:S06]  /*0040*/  S2R R0, SR_CTAID.Y ;  /* 0x0000000000007919 */ /* 0x000e2c0000002600 */
[----:B------:R-:W2:Y:S08]  /*0050*/  S2UR UR6, SR_CTAID.Z ;  /* 0x00000000000679c3 */ /* 0x000eb00000002700 */
[----:B------:R-:W3:Y:S08]  /*0060*/  LDC.64 R2, c[0x0][0x380] ;  /* 0x0000e000ff027b82 */ /* 0x000ef00000000a00 */
[----:B------:R-:W4:Y:S01]  /*0070*/  LDC.64 R8, c[0x0][0x388] ;  /* 0x0000e200ff087b82 */ /* 0x000f220000000a00 */
[----:B0-----:R-:W-:-:S02]  /*0080*/  IMAD R10, R10, R13, R0 ;  /* 0x0000000d0a0a7224 */ /* 0x001fc400078e0200 */
[----:B--2---:R-:W-:-:S04]  /*0090*/  IMAD R0, R12, UR6, RZ ;  /* 0x000000060c007c24 */ /* 0x004fc8000f8e02ff */
[----:B------:R-:W-:-:S04]  /*00a0*/  IMAD R5, R0, R13, R10 ;  /* 0x0000000d00057224 */ /* 0x000fc800078e020a */
[----:B---3--:R-:W-:-:S04]  /*00b0*/  IMAD.WIDE R2, R5, 0x4, R2 ;  /* 0x0000000405027825 */ /* 0x008fc800078e0202 */
[C---:B------:R-:W-:Y:S02]  /*00c0*/  IMAD.WIDE R4, R13.reuse, 0x4, R2 ;  /* 0x000000040d047825 */ /* 0x040fe400078e0202 */
[----:B-1----:R-:W2:Y:S02]  /*00d0*/  LDG.E R2, desc[UR4][R2.64] ;  /* 0x0000000402027981 */ /* 0x002ea4000c1e1900 */
[C---:B------:R-:W-:Y:S02]  /*00e0*/  IMAD.WIDE R6, R13.reuse, 0x4, R4 ;  /* 0x000000040d067825 */ /* 0x040fe400078e0204 */
[----:B------:R-:W2:Y:S04]  /*00f0*/  LDG.E R11, desc[UR4][R4.64] ;  /* 0x00000004040b7981 */ /* 0x000ea8000c1e1900 */
[----:B------:R-:W3:Y:S01]  /*0100*/  LDG.E R6, desc[UR4][R6.64] ;  /* 0x0000000406067981 */ /* 0x000ee2000c1e1900 */
[----:B------:R-:W-:-:S04]  /*0110*/  IMAD R13, R13, R13, RZ ;  /* 0x0000000d0d0d7224 */ /* 0x000fc800078e02ff */
[----:B------:R-:W-:-:S04]  /*0120*/  IMAD R15, R13, UR6, RZ ;  /* 0x000000060d0f7c24 */ /* 0x000fc8000f8e02ff */
[----:B------:R-:W-:-:S04]  /*0130*/  IMAD R15, R15, 0x3, R10 ;  /* 0x000000030f0f7824 */ /* 0x000fc800078e020a */
[----:B----4-:R-:W-:-:S04]  /*0140*/  IMAD.WIDE R8, R15, 0x4, R8 ;  /* 0x000000040f087825 */ /* 0x010fc800078e0208 */
[C-C-:B--2---:R-:W-:Y:S01]  /*0150*/  FADD R15, R2.reuse, R11.reuse ;  /* 0x0000000b020f7221 */ /* 0x144fe20000000000 */
[----:B------:R-:W-:Y:S01]  /*0160*/  FADD R11, R2, -R11 ;  /* 0x8000000b020b7221 */ /* 0x000fe20000000000 */
[----:B------:R-:W-:-:S04]  /*0170*/  IMAD.WIDE.U32 R2, R13, 0x4, R8 ;  /* 0x000000040d027825 */ /* 0x000fc800078e0008 */
[C---:B---3--:R-:W-:Y:S01]  /*0180*/  FADD R17, R6.reuse, R11 ;  /* 0x0000000b06117221 */ /* 0x048fe20000000000 */
[C-C-:B------:R-:W-:Y:S01]  /*0190*/  FADD R11, R6.reuse, R15.reuse ;  /* 0x0000000f060b7221 */ /* 0x140fe20000000000 */
[----:B------:R-:W-:Y:S01]  /*01a0*/  FADD R15, -R6, R15 ;  /* 0x0000000f060f7221 */ /* 0x000fe20000000100 */
[----:B------:R-:W-:-:S03]  /*01b0*/  IMAD.WIDE.U32 R4, R13, 0x4, R2 ;  /* 0x000000040d047825 */ /* 0x000fc600078e0002 */
[----:B------:R-:W-:Y:S04]  /*01c0*/  STG.E desc[UR4][R8.64], R11 ;  /* 0x0000000b08007986 */ /* 0x000fe8000c101904 */
[----:B------:R-:W-:Y:S04]  /*01d0*/  STG.E desc[UR4][R2.64], R17 ;  /* 0x0000001102007986 */ /* 0x000fe8000c101904 */
[----:B------:R-:W-:Y:S01]  /*01e0*/  STG.E desc[UR4][R4.64], R15 ;  /* 0x0000000f04007986 */ /* 0x000fe2000c101904 */
[----:B------:R-:W-:Y:S05]  /*01f0*/  EXIT ;  /* 0x000000000000794d */ /* 0x000fea0003800000 */
.L_x_0:
[----:B------:R-:W-:-:S00]  /*0200*/  BRA `(.L_x_0) ;  /* 0xfffffffc00fc7947 */ /* 0x000fc0000383ffff */
[----:B------:R-:W-:-:S00]  /*0210*/  NOP ;  /* 0x0000000000007918 */ /* 0x000fc00000000000 */
        /* <DEDUP_REMOVED lines=14> */
.L_x_7:


//--------------------- .text._Z18ConvolutionRowwisePKfPfiiii --------------------------
	.section	.text._Z18ConvolutionRowwisePKfPfiiii,"ax",@progbits
	.align	128
        .global         _Z18ConvolutionRowwisePKfPfiiii
        .type           _Z18ConvolutionRowwisePKfPfiiii,@function
        .size           _Z18ConvolutionRowwisePKfPfiiii,(.L_x_8 - _Z18ConvolutionRowwisePKfPfiiii)
        .other          _Z18ConvolutionRowwisePKfPfiiii,@"STO_CUDA_ENTRY STV_DEFAULT"
_Z18ConvolutionRowwisePKfPfiiii:
.text._Z18ConvolutionRowwisePKfPfiiii:
[----:B------:R-:W-:Y:S08]  /*0000*/  LDC R1, c[0x0][0x37c] ;  /* 0x0000df00ff017b82 */ /* 0x000ff00000000800 */
[----:B------:R-:W0:Y:S01]  /*0010*/  S2UR UR6, SR_CTAID.X ;  /* 0x00000000000679c3 */ /* 0x000e220000002500 */
[----:B------:R-:W1:Y:S07]  /*0020*/  LDCU.64 UR4, c[0x0][0x358] ;  /* 0x00006b00ff0477ac */ /* 0x000e6e0008000a00 */
[----:B------:R-:W0:Y:S08]  /*0030*/  LDC.64 R12, c[0x0][0x398] ;  /* 0x0000e600ff0c7b82 */ /* 0x000e300000000a00 */
[----:B------:R-:W2:Y:S01]  /*0040*/  LDC.64 R4, c[0x0][0x380] ;  /* 0x0000e000ff047b82 */ /* 0x000ea20000000a00 */
[----:B0-----:R-:W-:-:S04]  /*0050*/  IMAD R3, R12, UR6, RZ ;  /* 0x000000060c037c24 */ /* 0x001fc8000f8e02ff */
[----:B--2---:R-:W-:-:S03]  /*0060*/  IMAD.WIDE.U32 R4, R3, 0x4, R4 ;  /* 0x0000000403047825 */ /* 0x004fc600078e0004 */
[----:B------:R-:W0:Y:S02]  /*0070*/  LDC.64 R2, c[0x0][0x388] ;  /* 0x0000e200ff027b82 */ /* 0x000e240000000a00 */
[----:B-1----:R-:W2:Y:S01]  /*0080*/  LDG.E R17, desc[UR4][R4.64] ;  /* 0x0000000404117981 */ /* 0x002ea2000c1e1900 */
[C---:B------:R-:W-:Y:S01]  /*0090*/  IMAD R7, R13.reuse, UR6, RZ ;  /* 0x000000060d077c24 */ /* 0x040fe2000f8e02ff */
[----:B------:R-:W-:Y:S01]  /*00a0*/  ISETP.GE.AND P0, PT, R12, 0x4, PT ;  /* 0x000000040c00780c */ /* 0x000fe20003f06270 */
[----:B------:R-:W-:Y:S01]  /*00b0*/  IMAD R15, R13, R12, RZ ;  /* 0x0000000c0d0f7224 */ /* 0x000fe200078e02ff */
[----:B------:R1:W5:Y:S04]  /*00c0*/  LDG.E R14, desc[UR4][R4.64+0x8] ;  /* 0x00000804040e7981 */ /* 0x000368000c1e1900 */
[----:B------:R1:W5:Y:S01]  /*00d0*/  LDG.E R0, desc[UR4][R4.64+0x4] ;  /* 0x0000040404007981 */ /* 0x000362000c1e1900 */
[----:B0-----:R-:W-:-:S04]  /*00e0*/  IMAD.WIDE.U32 R2, R7, 0x4, R2 ;  /* 0x0000000407027825 */ /* 0x001fc800078e0002 */
[----:B------:R-:W-:-:S04]  /*00f0*/  IMAD.WIDE R8, R15, 0x4, R2 ;  /* 0x000000040f087825 */ /* 0x000fc800078e0202 */
[----:B------:R-:W-:Y:S01]  /*0100*/  IMAD.WIDE R6, R15, 0x4, R8 ;  /* 0x000000040f067825 */ /* 0x000fe200078e0208 */
[----:B--2---:R-:W-:Y:S01]  /*0110*/  MOV R21, R17 ;  /* 0x0000001100157202 */ /* 0x004fe20000000f00 */
[----:B-1----:R-:W-:Y:S06]  /*0120*/  @!P0 BRA `(.L_x_1) ;  /* 0x0000000c008c8947 */ /* 0x002fec0003800000 */
[C---:B------:R-:W-:Y:S01]  /*0130*/  IADD3 R10, PT, PT, R12.reuse, -0x4, RZ ;  /* 0xfffffffc0c0a7810 */ /* 0x040fe20007ffe0ff */
[----:B------:R-:W-:Y:S01]  /*0140*/  HFMA2 R19, -RZ, RZ, 0, 1.78813934326171875e-07 ;  /* 0x00000003ff137431 */ /* 0x000fe200000001ff */
[----:B------:R-:W-:Y:S02]  /*0150*/  IADD3 R12, PT, PT, R12, -0x3, RZ ;  /* 0xfffffffd0c0c7810 */ /* 0x000fe40007ffe0ff */
[----:B------:R-:W-:Y:S02]  /*0160*/  ISETP.GE.U32.AND P0, PT, R10, 0x7, PT ;  /* 0x000000070a00780c */ /* 0x000fe40003f06070 */
[----:B-----5:R-:W-:Y:S02]  /*0170*/  MOV R13, R14 ;  /* 0x0000000e000d7202 */ /* 0x020fe40000000f00 */
[----:B------:R-:W-:-:S09]  /*0180*/  LOP3.LUT R20, R12, 0x7, RZ, 0xc0, !PT ;  /* 0x000000070c147812 */ /* 0x000fd200078ec0ff */
[----:B------:R-:W-:Y:S05]  /*0190*/  @!P0 BRA `(.L_x_2) ;  /* 0x0000000400808947 */ /* 0x000fea0003800000 */
[----:B------:R-:W-:Y:S02]  /*01a0*/  IADD3 R22, P0, PT, R4, 0x14, RZ ;  /* 0x0000001404167810 */ /* 0x000fe40007f1e0ff */
[----:B------:R-:W-:Y:S02]  /*01b0*/  LOP3.LUT R16, R12, 0xfffffff8, RZ, 0xc0, !PT ;  /* 0xfffffff80c107812 */ /* 0x000fe400078ec0ff */
[----:B------:R-:W-:Y:S02]  /*01c0*/  MOV R14, RZ ;  /* 0x000000ff000e7202 */ /* 0x000fe40000000f00 */
[----:B------:R-:W-:Y:S02]  /*01d0*/  IADD3 R16, PT, PT, -R16, RZ, RZ ;  /* 0x000000ff10107210 */ /* 0x000fe40007ffe1ff */
[----:B------:R-:W-:-:S07]  /*01e0*/  IADD3.X R27, PT, PT, RZ, R5, RZ, P0, !PT ;  /* 0x00000005ff1b7210 */ /* 0x000fce00007fe4ff */
.L_x_3:
[C-C-:B-1----:R-:W-:Y:S01]  /*01f0*/  FADD R6, R0.reuse, R17.reuse ;  /* 0x0000001100067221 */ /* 0x142fe20000000000 */
[----:B------:R-:W-:Y:S01]  /*0200*/  FADD R10, -R0, R17 ;  /* 0x00000011000a7221 */ /* 0x000fe20000000100 */
[----:B------:R-:W-:-:S04]  /*0210*/  IMAD.WIDE R8, R15, 0x4, R2 ;  /* 0x000000040f087825 */ /* 0x000fc800078e0202 */
[--C-:B-----5:R-:W-:Y:S01]  /*0220*/  FADD R7, R6, R13.reuse ;  /* 0x0000000d06077221 */ /* 0x120fe20000000000 */
[----:B------:R-:W-:Y:S01]  /*0230*/  FADD R17, R10, R13 ;  /* 0x0000000d0a117221 */ /* 0x000fe20000000000 */
[----:B------:R-:W-:-:S04]  /*0240*/  IMAD.WIDE R10, R15, 0x8, R2 ;  /* 0x000000080f0a7825 */ /* 0x000fc800078e0202 */
[----:B------:R-:W-:Y:S01]  /*0250*/  FADD R19, R6, -R13 ;  /* 0x8000000d06137221 */ /* 0x000fe20000000000 */
[----:B------:R-:W-:Y:S01]  /*0260*/  MOV R6, R22 ;  /* 0x0000001600067202 */ /* 0x000fe20000000f00 */
[----:B------:R0:W-:Y:S04]  /*0270*/  STG.E desc[UR4][R2.64], R7 ;  /* 0x0000000702007986 */ /* 0x0001e8000c101904 */
[----:B------:R1:W-:Y:S04]  /*0280*/  STG.E desc[UR4][R8.64], R17 ;  /* 0x0000001108007986 */ /* 0x0003e8000c101904 */
[----:B------:R2:W-:Y:S01]  /*0290*/  STG.E desc[UR4][R10.64], R19 ;  /* 0x000000130a007986 */ /* 0x0005e2000c101904 */
[----:B0-----:R-:W-:-:S05]  /*02a0*/  MOV R7, R27 ;  /* 0x0000001b00077202 */ /* 0x001fca0000000f00 */
[----:B------:R-:W3:Y:S01]  /*02b0*/  LDG.E R18, desc[UR4][R6.64+-0x8] ;  /* 0xfffff80406127981 */ /* 0x000ee2000c1e1900 */
[C-C-:B------:R-:W-:Y:S01]  /*02c0*/  FADD R21, R13.reuse, R0.reuse ;  /* 0x000000000d157221 */ /* 0x140fe20000000000 */
[----:B------:R-:W-:-:S03]  /*02d0*/  FADD R25, -R13, R0 ;  /* 0x000000000d197221 */ /* 0x000fc60000000100 */
[C---:B---3--:R-:W-:Y:S01]  /*02e0*/  FADD R23, R18.reuse, R21 ;  /* 0x0000001512177221 */ /* 0x048fe20000000000 */
[C---:B------:R-:W-:Y:S01]  /*02f0*/  FADD R25, R18.reuse, R25 ;  /* 0x0000001912197221 */ /* 0x040fe20000000000 */
[----:B------:R-:W-:-:S03]  /*0300*/  FADD R21, -R18, R21 ;  /* 0x0000001512157221 */ /* 0x000fc60000000100 */
[----:B------:R-:W-:Y:S04]  /*0310*/  STG.E desc[UR4][R2.64+0x4], R23 ;  /* 0x0000041702007986 */ /* 0x000fe8000c101904 */
[----:B------:R-:W-:Y:S04]  /*0320*/  STG.E desc[UR4][R8.64+0x4], R25 ;  /* 0x0000041908007986 */ /* 0x000fe8000c101904 */
[----:B------:R0:W-:Y:S04]  /*0330*/  STG.E desc[UR4][R10.64+0x4], R21 ;  /* 0x000004150a007986 */ /* 0x0001e8000c101904 */
[----:B-1----:R-:W3:Y:S01]  /*0340*/  LDG.E R17, desc[UR4][R6.64+-0x4] ;  /* 0xfffffc0406117981 */ /* 0x002ee2000c1e1900 */
[C-C-:B------:R-:W-:Y:S01]  /*0350*/  FADD R0, R18.reuse, R13.reuse ;  /* 0x0000000d12007221 */ /* 0x140fe20000000000 */
[----:B------:R-:W-:-:S03]  /*0360*/  FADD R22, -R18, R13 ;  /* 0x0000000d12167221 */ /* 0x000fc60000000100 */
[C---:B---3--:R-:W-:Y:S01]  /*0370*/  FADD R13, R17.reuse, R0 ;  /* 0x00000000110d7221 */ /* 0x048fe20000000000 */
[C---:B--2---:R-:W-:Y:S01]  /*0380*/  FADD R19, R17.reuse, R22 ;  /* 0x0000001611137221 */ /* 0x044fe20000000000 */
[----:B------:R-:W-:-:S03]  /*0390*/  FADD R27, -R17, R0 ;  /* 0x00000000111b7221 */ /* 0x000fc60000000100 */
[----:B------:R1:W-:Y:S04]  /*03a0*/  STG.E desc[UR4][R2.64+0x8], R13 ;  /* 0x0000080d02007986 */ /* 0x0003e8000c101904 */
[----:B------:R2:W-:Y:S04]  /*03b0*/  STG.E desc[UR4][R8.64+0x8], R19 ;  /* 0x0000081308007986 */ /* 0x0005e8000c101904 */
[----:B------:R3:W-:Y:S04]  /*03c0*/  STG.E desc[UR4][R10.64+0x8], R27 ;  /* 0x0000081b0a007986 */ /* 0x0007e8000c101904 */
[----:B------:R-:W4:Y:S01]  /*03d0*/  LDG.E R0, desc[UR4][R6.64] ;  /* 0x0000000406007981 */ /* 0x000f22000c1e1900 */
[C-C-:B0-----:R-:W-:Y:S01]  /*03e0*/  FADD R21, R18.reuse, R17.reuse ;  /* 0x0000001112157221 */ /* 0x141fe20000000000 */
[----:B------:R-:W-:-:S03]  /*03f0*/  FADD R25, R18, -R17 ;  /* 0x8000001112197221 */ /* 0x000fc60000000000 */
[C---:B----4-:R-:W-:Y:S01]  /*0400*/  FADD R23, R0.reuse, R21 ;  /* 0x0000001500177221 */ /* 0x050fe20000000000 */
[C---:B------:R-:W-:Y:S01]  /*0410*/  FADD R25, R0.reuse, R25 ;  /* 0x0000001900197221 */ /* 0x040fe20000000000 */
[----:B------:R-:W-:-:S03]  /*0420*/  FADD R21, -R0, R21 ;  /* 0x0000001500157221 */ /* 0x000fc60000000100 */
[----:B------:R-:W-:Y:S04]  /*0430*/  STG.E desc[UR4][R2.64+0xc], R23 ;  /* 0x00000c1702007986 */ /* 0x000fe8000c101904 */
[----:B------:R-:W-:Y:S04]  /*0440*/  STG.E desc[UR4][R8.64+0xc], R25 ;  /* 0x00000c1908007986 */ /* 0x000fe8000c101904 */
[----:B------:R0:W-:Y:S04]  /*0450*/  STG.E desc[UR4][R10.64+0xc], R21 ;  /* 0x00000c150a007986 */ /* 0x0001e8000c101904 */
[----:B-1----:R-:W4:Y:S01]  /*0460*/  LDG.E R13, desc[UR4][R6.64+0x4] ;  /* 0x00000404060d7981 */ /* 0x002f22000c1e1900 */
[C-C-:B------:R-:W-:Y:S01]  /*0470*/  FADD R18, R17.reuse, R0.reuse ;  /* 0x0000000011127221 */ /* 0x140fe20000000000 */
[----:B------:R-:W-:-:S03]  /*0480*/  FADD R22, R17, -R0 ;  /* 0x8000000011167221 */ /* 0x000fc60000000000 */
[C---:B----4-:R-:W-:Y:S01]  /*0490*/  FADD R17, R13.reuse, R18 ;  /* 0x000000120d117221 */ /* 0x050fe20000000000 */
[C---:B--2---:R-:W-:Y:S01]  /*04a0*/  FADD R19, R13.reuse, R22 ;  /* 0x000000160d137221 */ /* 0x044fe20000000000 */
[----:B---3--:R-:W-:-:S03]  /*04b0*/  FADD R27, -R13, R18 ;  /* 0x000000120d1b7221 */ /* 0x008fc60000000100 */
        /* <DEDUP_REMOVED lines=18> */
[----:B------:R-:W-:Y:S04]  /*05e0*/  STG.E desc[UR4][R2.64+0x18], R13 ;  /* 0x0000180d02007986 */ /* 0x000fe8000c101904 */
[----:B------:R1:W-:Y:S04]  /*05f0*/  STG.E desc[UR4][R8.64+0x18], R19 ;  /* 0x0000181308007986 */ /* 0x0003e8000c101904 */
[----:B------:R2:W-:Y:S04]  /*0600*/  STG.E desc[UR4][R10.64+0x18], R27 ;  /* 0x0000181b0a007986 */ /* 0x0005e8000c101904 */
[----:B------:R-:W3:Y:S01]  /*0610*/  LDG.E R0, desc[UR4][R6.64+0x10] ;  /* 0x0000100406007981 */ /* 0x000ee2000c1e1900 */
[----:B------:R-:W-:Y:S01]  /*0620*/  IADD3 R16, PT, PT, R16, 0x8, RZ ;  /* 0x0000000810107810 */ /* 0x000fe20007ffe0ff */
[C-C-:B0-----:R-:W-:Y:S01]  /*0630*/  FADD R21, R18.reuse, R17.reuse ;  /* 0x0000001112157221 */ /* 0x141fe20000000000 */
[----:B------:R-:W-:-:S02]  /*0640*/  FADD R25, R18, -R17 ;  /* 0x8000001112197221 */ /* 0x000fc40000000000 */
[----:B------:R-:W-:Y:S02]  /*0650*/  ISETP.NE.AND P0, PT, R16, RZ, PT ;  /* 0x000000ff1000720c */ /* 0x000fe40003f05270 */
[----:B------:R-:W-:Y:S02]  /*0660*/  IADD3 R18, P1, PT, R2, 0x20, RZ ;  /* 0x0000002002127810 */ /* 0x000fe40007f3e0ff */
[----:B------:R-:W-:Y:S02]  /*0670*/  IADD3 R22, P2, PT, R6, 0x20, RZ ;  /* 0x0000002006167810 */ /* 0x000fe40007f5e0ff */
[----:B-1----:R-:W-:Y:S02]  /*0680*/  IADD3.X R19, PT, PT, RZ, R3, RZ, P1, !PT ;  /* 0x00000003ff137210 */ /* 0x002fe40000ffe4ff */
[----:B--2---:R-:W-:Y:S02]  /*0690*/  IADD3.X R27, PT, PT, RZ, R7, RZ, P2, !PT ;  /* 0x00000007ff1b7210 */ /* 0x004fe400017fe4ff */
[----:B------:R-:W-:Y:S01]  /*06a0*/  IADD3 R14, PT, PT, R14, 0x8, RZ ;  /* 0x000000080e0e7810 */ /* 0x000fe20007ffe0ff */
[C---:B---3--:R-:W-:Y:S01]  /*06b0*/  FADD R23, R0.reuse, R21 ;  /* 0x0000001500177221 */ /* 0x048fe20000000000 */
[C---:B------:R-:W-:Y:S01]  /*06c0*/  FADD R25, R0.reuse, R25 ;  /* 0x0000001900197221 */ /* 0x040fe20000000000 */
[----:B------:R-:W-:-:S03]  /*06d0*/  FADD R21, -R0, R21 ;  /* 0x0000001500157221 */ /* 0x000fc60000000100 */
[----:B------:R0:W-:Y:S04]  /*06e0*/  STG.E desc[UR4][R2.64+0x1c], R23 ;  /* 0x00001c1702007986 */ /* 0x0001e8000c101904 */
[----:B------:R1:W-:Y:S04]  /*06f0*/  STG.E desc[UR4][R8.64+0x1c], R25 ;  /* 0x00001c1908007986 */ /* 0x0003e8000c101904 */
[----:B------:R1:W-:Y:S04]  /*0700*/  STG.E desc[UR4][R10.64+0x1c], R21 ;  /* 0x00001c150a007986 */ /* 0x0003e8000c101904 */
[----:B------:R1:W5:Y:S01]  /*0710*/  LDG.E R13, desc[UR4][R6.64+0x14] ;  /* 0x00001404060d7981 */ /* 0x000362000c1e1900 */
[----:B0-----:R-:W-:-:S02]  /*0720*/  MOV R2, R18 ;  /* 0x0000001200027202 */ /* 0x001fc40000000f00 */
[----:B------:R-:W-:Y:S01]  /*0730*/  MOV R3, R19 ;  /* 0x0000001300037202 */ /* 0x000fe20000000f00 */
[----:B------:R-:W-:Y:S06]  /*0740*/  @P0 BRA `(.L_x_3) ;  /* 0xfffffff800a80947 */ /* 0x000fec000383ffff */
[----:B------:R-:W-:Y:S01]  /*0750*/  IADD3 R19, PT, PT, R14, 0x3, RZ ;  /* 0x000000030e137810 */ /* 0x000fe20007ffe0ff */
[C-C-:B-1----:R-:W-:Y:S01]  /*0760*/  IMAD.WIDE R8, R15.reuse, 0x4, R2.reuse ;  /* 0x000000040f087825 */ /* 0x142fe200078e0202 */
[----:B------:R-:W-:Y:S02]  /*0770*/  MOV R21, R17 ;  /* 0x0000001100157202 */ /* 0x000fe40000000f00 */
[----:B-----5:R-:W-:Y:S01]  /*0780*/  MOV R14, R13 ;  /* 0x0000000d000e7202 */ /* 0x020fe20000000f00 */
[----:B------:R-:W-:-:S07]  /*0790*/  IMAD.WIDE R6, R15, 0x8, R2 ;  /* 0x000000080f067825 */ /* 0x000fce00078e0202 */
.L_x_2:
[----:B------:R-:W-:-:S13]  /*07a0*/  ISETP.NE.AND P0, PT, R20, RZ, PT ;  /* 0x000000ff1400720c */ /* 0x000fda0003f05270 */
[----:B------:R-:W-:Y:S05]  /*07b0*/  @!P0 BRA `(.L_x_1) ;  /* 0x0000000400e88947 */ /* 0x000fea0003800000 */
[----:B------:R-:W-:Y:S02]  /*07c0*/  ISETP.GE.U32.AND P1, PT, R20, 0x4, PT ;  /* 0x000000041400780c */ /* 0x000fe40003f26070 */
[----:B------:R-:W-:-:S04]  /*07d0*/  LOP3.LUT R16, R12, 0x3, RZ, 0xc0, !PT ;  /* 0x000000030c107812 */ /* 0x000fc800078ec0ff */
[----:B------:R-:W-:-:S07]  /*07e0*/  ISETP.NE.AND P0, PT, R16, RZ, PT ;  /* 0x000000ff1000720c */ /* 0x000fce0003f05270 */
[----:B------:R-:W-:Y:S06]  /*07f0*/  @!P1 BRA `(.L_x_4) ;  /* 0x0000000000cc9947 */ /* 0x000fec0003800000 */
[C-C-:B------:R-:W-:Y:S01]  /*0800*/  FADD R10, R17.reuse, R0.reuse ;  /* 0x00000000110a7221 */ /* 0x140fe20000000000 */
[----:B------:R-:W-:-:S03]  /*0810*/  FADD R14, R17, -R0 ;  /* 0x80000000110e7221 */ /* 0x000fc60000000000 */
[C---:B------:R-:W-:Y:S01]  /*0820*/  FADD R15, R13.reuse, R10 ;  /* 0x0000000a0d0f7221 */ /* 0x040fe20000000000 */
[C---:B------:R-:W-:Y:S01]  /*0830*/  FADD R17, R13.reuse, R14 ;  /* 0x0000000e0d117221 */ /* 0x040fe20000000000 */
[----:B------:R-:W-:Y:S01]  /*0840*/  FADD R21, -R13, R10 ;  /* 0x0000000a0d157221 */ /* 0x000fe20000000100 */
[----:B------:R-:W-:Y:S02]  /*0850*/  IMAD.WIDE.U32 R10, R19, 0x4, R4 ;  /* 0x00000004130a7825 */ /* 0x000fe400078e0004 */
[----:B------:R-:W-:Y:S04]  /*0860*/  STG.E desc[UR4][R2.64], R15 ;  /* 0x0000000f02007986 */ /* 0x000fe8000c101904 */
[----:B------:R0:W-:Y:S04]  /*0870*/  STG.E desc[UR4][R8.64], R17 ;  /* 0x0000001108007986 */ /* 0x0001e8000c101904 */
[----:B------:R1:W-:Y:S04]  /*0880*/  STG.E desc[UR4][R6.64], R21 ;  /* 0x0000001506007986 */ /* 0x0003e8000c101904 */
[----:B------:R-:W2:Y:S01]  /*0890*/  LDG.E R14, desc[UR4][R10.64] ;  /* 0x000000040a0e7981 */ /* 0x000ea2000c1e1900 */
[C-C-:B------:R-:W-:Y:S01]  /*08a0*/  FADD R23, R0.reuse, R13.reuse ;  /* 0x0000000d00177221 */ /* 0x140fe20000000000 */
[----:B------:R-:W-:-:S03]  /*08b0*/  FADD R27, R0, -R13 ;  /* 0x8000000d001b7221 */ /* 0x000fc60000000000 */
[C---:B--2---:R-:W-:Y:S01]  /*08c0*/  FADD R25, R14.reuse, R23 ;  /* 0x000000170e197221 */ /* 0x044fe20000000000 */
[C---:B------:R-:W-:Y:S01]  /*08d0*/  FADD R27, R14.reuse, R27 ;  /* 0x0000001b0e1b7221 */ /* 0x040fe20000000000 */
[----:B------:R-:W-:-:S03]  /*08e0*/  FADD R23, -R14, R23 ;  /* 0x000000170e177221 */ /* 0x000fc60000000100 */
[----:B------:R-:W-:Y:S04]  /*08f0*/  STG.E desc[UR4][R2.64+0x4], R25 ;  /* 0x0000041902007986 */ /* 0x000fe8000c101904 */
[----:B------:R-:W-:Y:S04]  /*0900*/  STG.E desc[UR4][R8.64+0x4], R27 ;  /* 0x0000041b08007986 */ /* 0x000fe8000c101904 */
[----:B------:R2:W-:Y:S04]  /*0910*/  STG.E desc[UR4][R6.64+0x4], R23 ;  /* 0x0000041706007986 */ /* 0x0005e8000c101904 */
[----:B0-----:R-:W3:Y:S01]  /*0920*/  LDG.E R17, desc[UR4][R10.64+0x4] ;  /* 0x000004040a117981 */ /* 0x001ee2000c1e1900 */
[C-C-:B------:R-:W-:Y:S01]  /*0930*/  FADD R0, R13.reuse, R14.reuse ;  /* 0x0000000e0d007221 */ /* 0x140fe20000000000 */
[----:B------:R-:W-:-:S03]  /*0940*/  FADD R18, R13, -R14 ;  /* 0x8000000e0d127221 */ /* 0x000fc60000000000 */
[C---:B---3--:R-:W-:Y:S01]  /*0950*/  FADD R13, R17.reuse, R0 ;  /* 0x00000000110d7221 */ /* 0x048fe20000000000 */
[C---:B------:R-:W-:Y:S01]  /*0960*/  FADD R15, R17.reuse, R18 ;  /* 0x00000012110f7221 */ /* 0x040fe20000000000 */
[----:B-1----:R-:W-:-:S03]  /*0970*/  FADD R21, -R17, R0 ;  /* 0x0000000011157221 */ /* 0x002fc60000000100 */
[----:B------:R-:W-:Y:S04]  /*0980*/  STG.E desc[UR4][R2.64+0x8], R13 ;  /* 0x0000080d02007986 */ /* 0x000fe8000c101904 */
[----:B------:R0:W-:Y:S04]  /*0990*/  STG.E desc[UR4][R8.64+0x8], R15 ;  /* 0x0000080f08007986 */ /* 0x0001e8000c101904 */
[----:B------:R-:W-:Y:S04]  /*09a0*/  STG.E desc[UR4][R6.64+0x8], R21 ;  /* 0x0000081506007986 */ /* 0x000fe8000c101904 */
[----:B------:R-:W3:Y:S01]  /*09b0*/  LDG.E R0, desc[UR4][R10.64+0x8] ;  /* 0x000008040a007981 */ /* 0x000ee2000c1e1900 */
[C-C-:B--2---:R-:W-:Y:S01]  /*09c0*/  FADD R23, R14.reuse, R17.reuse ;  /* 0x000000110e177221 */ /* 0x144fe20000000000 */
[----:B------:R-:W-:-:S03]  /*09d0*/  FADD R27, R14, -R17 ;  /* 0x800000110e1b7221 */ /* 0x000fc60000000000 */
[C---:B---3--:R-:W-:Y:S01]  /*09e0*/  FADD R25, R0.reuse, R23 ;  /* 0x0000001700197221 */ /* 0x048fe20000000000 */
[C---:B------:R-:W-:Y:S01]  /*09f0*/  FADD R27, R0.reuse, R27 ;  /* 0x0000001b001b7221 */ /* 0x040fe20000000000 */
[----:B------:R-:W-:-:S03]  /*0a00*/  FADD R23, -R0, R23 ;  /* 0x0000001700177221 */ /* 0x000fc60000000100 */
[----:B------:R-:W-:Y:S04]  /*0a10*/  STG.E desc[UR4][R2.64+0xc], R25 ;  /* 0x00000c1902007986 */ /* 0x000fe8000c101904 */
[----:B------:R1:W-:Y:S04]  /*0a20*/  STG.E desc[UR4][R8.64+0xc], R27 ;  /* 0x00000c1b08007986 */ /* 0x0003e8000c101904 */
[----:B------:R2:W-:Y:S04]  /*0a30*/  STG.E desc[UR4][R6.64+0xc], R23 ;  /* 0x00000c1706007986 */ /* 0x0005e8000c101904 */
[----:B------:R-:W3:Y:S01]  /*0a40*/  LDG.E R14, desc[UR4][R10.64+0xc] ;  /* 0x00000c040a0e7981 */ /* 0x000ee2000c1e1900 */
[----:B------:R-:W-:-:S02]  /*0a50*/  IADD3 R20, P2, PT, R2, 0x10, RZ ;  /* 0x0000001002147810 */ /* 0x000fc40007f5e0ff */
[----:B0-----:R-:W-:Y:S02]  /*0a60*/  IADD3 R15, P3, PT, R6, 0x10, RZ ;  /* 0x00000010060f7810 */ /* 0x001fe40007f7e0ff */
[----:B------:R-:W-:Y:S02]  /*0a70*/  IADD3 R22, P1, PT, R8, 0x10, RZ ;  /* 0x0000001008167810 */ /* 0x000fe40007f3e0ff */
[----:B------:R-:W-:Y:S02]  /*0a80*/  IADD3.X R29, PT, PT, RZ, R3, RZ, P2, !PT ;  /* 0x00000003ff1d7210 */ /* 0x000fe400017fe4ff */
[----:B------:R-:W-:Y:S02]  /*0a90*/  IADD3.X R18, PT, PT, RZ, R7, RZ, P3, !PT ;  /* 0x00000007ff127210 */ /* 0x000fe40001ffe4ff */
[----:B-1----:R-:W-:Y:S02]  /*0aa0*/  IADD3.X R9, PT, PT, RZ, R9, RZ, P1, !PT ;  /* 0x00000009ff097210 */ /* 0x002fe40000ffe4ff */
[----:B------:R-:W-:-:S02]  /*0ab0*/  IADD3 R19, PT, PT, R19, 0x4, RZ ;  /* 0x0000000413137810 */ /* 0x000fc40007ffe0ff */
[----:B------:R-:W-:Y:S02]  /*0ac0*/  MOV R21, R17 ;  /* 0x0000001100157202 */ /* 0x000fe40000000f00 */
[----:B------:R-:W-:Y:S02]  /*0ad0*/  MOV R2, R20 ;  /* 0x0000001400027202 */ /* 0x000fe40000000f00 */
[----:B------:R-:W-:Y:S02]  /*0ae0*/  MOV R3, R29 ;  /* 0x0000001d00037202 */ /* 0x000fe40000000f00 */
[----:B------:R-:W-:Y:S02]  /*0af0*/  MOV R8, R22 ;  /* 0x0000001600087202 */ /* 0x000fe40000000f00 */
[----:B--2---:R-:W-:Y:S02]  /*0b00*/  MOV R6, R15 ;  /* 0x0000000f00067202 */ /* 0x004fe40000000f00 */
[----:B------:R-:W-:-:S02]  /*0b10*/  MOV R7, R18 ;  /* 0x0000001200077202 */ /* 0x000fc40000000f00 */
[----:B---3--:R-:W-:-:S07]  /*0b20*/  MOV R13, R14 ;  /* 0x0000000e000d7202 */ /* 0x008fce0000000f00 */
.L_x_4:
[----:B------:R-:W-:Y:S05]  /*0b30*/  @!P0 BRA `(.L_x_1) ;  /* 0x0000000400088947 */ /* 0x000fea0003800000 */
[----:B------:R-:W-:Y:S02]  /*0b40*/  ISETP.NE.AND P1, PT, R16, 0x1, PT ;  /* 0x000000011000780c */ /* 0x000fe40003f25270 */
[----:B------:R-:W-:Y:S02]  /*0b50*/  LOP3.LUT R12, R12, 0x1, RZ, 0xc0, !PT ;  /* 0x000000010c0c7812 */ /* 0x000fe400078ec0ff */
[----:B------:R-:W-:Y:S02]  /*0b60*/  MOV R14, R13 ;  /* 0x0000000d000e7202 */ /* 0x000fe40000000f00 */
[----:B------:R-:W-:-:S07]  /*0b70*/  ISETP.NE.U32.AND P0, PT, R12, 0x1, PT ;  /* 0x000000010c00780c */ /* 0x000fce0003f05070 */
[----:B------:R-:W-:Y:S06]  /*0b80*/  @!P1 BRA `(.L_x_5) ;  /* 0x0000000000889947 */ /* 0x000fec0003800000 */
[C-C-:B------:R-:W-:Y:S01]  /*0b90*/  FADD R10, R17.reuse, R0.reuse ;  /* 0x00000000110a7221 */ /* 0x140fe20000000000 */
[----:B------:R-:W-:-:S03]  /*0ba0*/  FADD R12, R17, -R0 ;  /* 0x80000000110c7221 */ /* 0x000fc60000000000 */
[--C-:B------:R-:W-:Y:S01]  /*0bb0*/  FADD R15, R10, R13.reuse ;  /* 0x0000000d0a0f7221 */ /* 0x100fe20000000000 */
[--C-:B------:R-:W-:Y:S01]  /*0bc0*/  FADD R17, R12, R13.reuse ;  /* 0x0000000d0c117221 */ /* 0x100fe20000000000 */
[----:B------:R-:W-:Y:S01]  /*0bd0*/  FADD R21, R10, -R13 ;  /* 0x8000000d0a157221 */ /* 0x000fe20000000000 */
[----:B------:R-:W-:Y:S02]  /*0be0*/  IMAD.WIDE.U32 R10, R19, 0x4, R4 ;  /* 0x00000004130a7825 */ /* 0x000fe400078e0004 */
[----:B------:R0:W-:Y:S04]  /*0bf0*/  STG.E desc[UR4][R2.64], R15 ;  /* 0x0000000f02007986 */ /* 0x0001e8000c101904 */
[----:B------:R-:W-:Y:S04]  /*0c00*/  STG.E desc[UR4][R8.64], R17 ;  /* 0x0000001108007986 */ /* 0x000fe8000c101904 */
[----:B------:R1:W-:Y:S04]  /*0c10*/  STG.E desc[UR4][R6.64], R21 ;  /* 0x0000001506007986 */ /* 0x0003e8000c101904 */
[----:B------:R-:W2:Y:S01]  /*0c20*/  LDG.E R12, desc[UR4][R10.64] ;  /* 0x000000040a0c7981 */ /* 0x000ea2000c1e1900 */
[C-C-:B------:R-:W-:Y:S01]  /*0c30*/  FADD R23, R0.reuse, R13.reuse ;  /* 0x0000000d00177221 */ /* 0x140fe20000000000 */
[----:B------:R-:W-:Y:S01]  /*0c40*/  FADD R27, R0, -R13 ;  /* 0x8000000d001b7221 */ /* 0x000fe20000000000 */
[----:B------:R-:W-:-:S02]  /*0c50*/  IADD3 R20, P1, PT, R8, 0x8, RZ ;  /* 0x0000000808147810 */ /* 0x000fc40007f3e0ff */
[C---:B--2---:R-:W-:Y:S01]  /*0c60*/  FADD R25, R12.reuse, R23 ;  /* 0x000000170c197221 */ /* 0x044fe20000000000 */
[C---:B------:R-:W-:Y:S01]  /*0c70*/  FADD R27, R12.reuse, R27 ;  /* 0x0000001b0c1b7221 */ /* 0x040fe20000000000 */
[----:B------:R-:W-:-:S03]  /*0c80*/  FADD R23, -R12, R23 ;  /* 0x000000170c177221 */ /* 0x000fc60000000100 */
[----:B------:R2:W-:Y:S04]  /*0c90*/  STG.E desc[UR4][R2.64+0x4], R25 ;  /* 0x0000041902007986 */ /* 0x0005e8000c101904 */
[----:B------:R3:W-:Y:S04]  /*0ca0*/  STG.E desc[UR4][R8.64+0x4], R27 ;  /* 0x0000041b08007986 */ /* 0x0007e8000c101904 */
[----:B------:R4:W-:Y:S04]  /*0cb0*/  STG.E desc[UR4][R6.64+0x4], R23 ;  /* 0x0000041706007986 */ /* 0x0009e8000c101904 */
[----:B------:R2:W5:Y:S01]  /*0cc0*/  LDG.E R14, desc[UR4][R10.64+0x4] ;  /* 0x000004040a0e7981 */ /* 0x000562000c1e1900 */
[----:B------:R-:W-:-:S02]  /*0cd0*/  IADD3 R18, P2, PT, R2, 0x8, RZ ;  /* 0x0000000802127810 */ /* 0x000fc40007f5e0ff */
[----:B0-----:R-:W-:Y:S02]  /*0ce0*/  IADD3 R15, P3, PT, R6, 0x8, RZ ;  /* 0x00000008060f7810 */ /* 0x001fe40007f7e0ff */
[----:B------:R-:W-:Y:S02]  /*0cf0*/  IADD3.X R29, PT, PT, RZ, R9, RZ, P1, !PT ;  /* 0x00000009ff1d7210 */ /* 0x000fe40000ffe4ff */
[----:B-1----:R-:W-:Y:S02]  /*0d00*/  IADD3.X R21, PT, PT, RZ, R3, RZ, P2, !PT ;  /* 0x00000003ff157210 */ /* 0x002fe400017fe4ff */
[----:B------:R-:W-:Y:S02]  /*0d10*/  IADD3.X R16, PT, PT, RZ, R7, RZ, P3, !PT ;  /* 0x00000007ff107210 */ /* 0x000fe40001ffe4ff */
[----:B------:R-:W-:Y:S02]  /*0d20*/  IADD3 R19, PT, PT, R19, 0x2, RZ ;  /* 0x0000000213137810 */ /* 0x000fe40007ffe0ff */
[----:B------:R-:W-:-:S02]  /*0d30*/  MOV R17, R13 ;  /* 0x0000000d00117202 */ /* 0x000fc40000000f00 */
[----:B------:R-:W-:Y:S02]  /*0d40*/  MOV R0, R12 ;  /* 0x0000000c00007202 */ /* 0x000fe40000000f00 */
[----:B--2---:R-:W-:Y:S02]  /*0d50*/  MOV R2, R18 ;  /* 0x0000001200027202 */ /* 0x004fe40000000f00 */
[----:B------:R-:W-:Y:S02]  /*0d60*/  MOV R3, R21 ;  /* 0x0000001500037202 */ /* 0x000fe40000000f00 */
[----:B---3--:R-:W-:Y:S02]  /*0d70*/  MOV R8, R20 ;  /* 0x0000001400087202 */ /* 0x008fe40000000f00 */
[----:B------:R-:W-:Y:S02]  /*0d80*/  MOV R9, R29 ;  /* 0x0000001d00097202 */ /* 0x000fe40000000f00 */
[----:B----4-:R-:W-:-:S02]  /*0d90*/  MOV R6, R15 ;  /* 0x0000000f00067202 */ /* 0x010fc40000000f00 */
[----:B------:R-:W-:-:S07]  /*0da0*/  MOV R7, R16 ;  /* 0x0000001000077202 */ /* 0x000fce0000000f00 */
.L_x_5:
[----:B------:R-:W-:Y:S01]  /*0db0*/  MOV R21, R13 ;  /* 0x0000000d00157202 */ /* 0x000fe20000000f00 */
[----:B------:R-:W-:Y:S06]  /*0dc0*/  @P0 BRA `(.L_x_1) ;  /* 0x0000000000640947 */ /* 0x000fec0003800000 */
[C-C-:B------:R-:W-:Y:S01]  /*0dd0*/  FADD R11, R0.reuse, R17.reuse ;  /* 0x00000011000b7221 */ /* 0x140fe20000000000 */
[----:B------:R-:W-:Y:S01]  /*0de0*/  FADD R17, -R0, R17 ;  /* 0x0000001100117221 */ /* 0x000fe20000000100 */
[----:B------:R-:W-:-:S04]  /*0df0*/  IMAD.WIDE.U32 R4, R19, 0x4, R4 ;  /* 0x0000000413047825 */ /* 0x000fc800078e0004 */
[C---:B-----5:R-:W-:Y:S01]  /*0e00*/  FADD R13, R14.reuse, R11 ;  /* 0x0000000b0e0d7221 */ /* 0x060fe20000000000 */
[C---:B------:R-:W-:Y:S01]  /*0e10*/  FADD R17, R14.reuse, R17 ;  /* 0x000000110e117221 */ /* 0x040fe20000000000 */
[----:B------:R-:W-:-:S03]  /*0e20*/  FADD R11, -R14, R11 ;  /* 0x0000000b0e0b7221 */ /* 0x000fc60000000100 */
[----:B------:R0:W-:Y:S04]  /*0e30*/  STG.E desc[UR4][R2.64], R13 ;  /* 0x0000000d02007986 */ /* 0x0001e8000c101904 */
[----:B------:R1:W-:Y:S04]  /*0e40*/  STG.E desc[UR4][R8.64], R17 ;  /* 0x0000001108007986 */ /* 0x0003e8000c101904 */
[----:B------:R2:W-:Y:S04]  /*0e50*/  STG.E desc[UR4][R6.64], R11 ;  /* 0x0000000b06007986 */ /* 0x0005e8000c101904 */
[----:B------:R-:W3:Y:S01]  /*0e60*/  LDG.E R4, desc[UR4][R4.64] ;  /* 0x0000000404047981 */ /* 0x000ee2000c1e1900 */
[----:B------:R-:W-:-:S02]  /*0e70*/  IADD3 R16, P0, PT, R2, 0x4, RZ ;  /* 0x0000000402107810 */ /* 0x000fc40007f1e0ff */
[----:B------:R-:W-:Y:S02]  /*0e80*/  IADD3 R12, P1, PT, R8, 0x4, RZ ;  /* 0x00000004080c7810 */ /* 0x000fe40007f3e0ff */
[----:B------:R-:W-:Y:S02]  /*0e90*/  IADD3 R10, P2, PT, R6, 0x4, RZ ;  /* 0x00000004060a7810 */ /* 0x000fe40007f5e0ff */
[----:B------:R-:W-:Y:S02]  /*0ea0*/  IADD3.X R23, PT, PT, RZ, R3, RZ, P0, !PT ;  /* 0x00000003ff177210 */ /* 0x000fe400007fe4ff */
[----:B------:R-:W-:Y:S02]  /*0eb0*/  IADD3.X R19, PT, PT, RZ, R9, RZ, P1, !PT ;  /* 0x00000009ff137210 */ /* 0x000fe40000ffe4ff */
[----:B------:R-:W-:Y:S02]  /*0ec0*/  IADD3.X R15, PT, PT, RZ, R7, RZ, P2, !PT ;  /* 0x00000007ff0f7210 */ /* 0x000fe400017fe4ff */
[----:B------:R-:W-:-:S02]  /*0ed0*/  MOV R21, R0 ;  /* 0x0000000000157202 */ /* 0x000fc40000000f00 */
[----:B------:R-:W-:Y:S02]  /*0ee0*/  MOV R0, R14 ;  /* 0x0000000e00007202 */ /* 0x000fe40000000f00 */
[----:B0-----:R-:W-:Y:S02]  /*0ef0*/  MOV R2, R16 ;  /* 0x0000001000027202 */ /* 0x001fe40000000f00 */
[----:B------:R-:W-:Y:S02]  /*0f00*/  MOV R3, R23 ;  /* 0x0000001700037202 */ /* 0x000fe40000000f00 */
[----:B-1----:R-:W-:Y:S02]  /*0f10*/  MOV R8, R12 ;  /* 0x0000000c00087202 */ /* 0x002fe40000000f00 */
[----:B------:R-:W-:Y:S02]  /*0f20*/  MOV R9, R19 ;  /* 0x0000001300097202 */ /* 0x000fe40000000f00 */
[----:B--2---:R-:W-:-:S02]  /*0f30*/  MOV R6, R10 ;  /* 0x0000000a00067202 */ /* 0x004fc40000000f00 */
[----:B------:R-:W-:Y:S02]  /*0f40*/  MOV R7, R15 ;  /* 0x0000000f00077202 */ /* 0x000fe40000000f00 */
[----:B---3--:R-:W-:-:S07]  /*0f50*/  MOV R14, R4 ;  /* 0x00000004000e7202 */ /* 0x008fce0000000f00 */
.L_x_1:
[C-C-:B-----5:R-:W-:Y:S01]  /*0f60*/  FADD R5, R21.reuse, R0.reuse ;  /* 0x0000000015057221 */ /* 0x160fe20000000000 */
[----:B------:R-:W-:-:S03]  /*0f70*/  FADD R21, R21, -R0 ;  /* 0x8000000015157221 */ /* 0x000fc60000000000 */
[--C-:B------:R-:W-:Y:S01]  /*0f80*/  FADD R11, R5, R14.reuse ;  /* 0x0000000e050b7221 */ /* 0x100fe20000000000 */
[--C-:B------:R-:W-:Y:S01]  /*0f90*/  FADD R21, R21, R14.reuse ;  /* 0x0000000e15157221 */ /* 0x100fe20000000000 */
[----:B------:R-:W-:-:S03]  /*0fa0*/  FADD R5, R5, -R14 ;  /* 0x8000000e05057221 */ /* 0x000fc60000000000 */
[----:B------:R-:W-:Y:S04]  /*0fb0*/  STG.E desc[UR4][R2.64], R11 ;  /* 0x0000000b02007986 */ /* 0x000fe8000c101904 */
[----:B------:R-:W-:Y:S04]  /*0fc0*/  STG.E desc[UR4][R8.64], R21 ;  /* 0x0000001508007986 */ /* 0x000fe8000c101904 */
[----:B------:R-:W-:Y:S01]  /*0fd0*/  STG.E desc[UR4][R6.64], R5 ;  /* 0x0000000506007986 */ /* 0x000fe2000c101904 */
[----:B------:R-:W-:Y:S05]  /*0fe0*/  EXIT ;  /* 0x000000000000794d */ /* 0x000fea0003800000 */
.L_x_6:
        /* <DEDUP_REMOVED lines=9> */
.L_x_8:


//--------------------- .nv.shared.reserved.0     --------------------------
	.section	.nv.shared.reserved.0,"aw",@nobits
	.weak		__nv_reservedSMEM_offset_0_alias
	.size		__nv_reservedSMEM_offset_0_alias, 0, 64
	.other		__nv_reservedSMEM_offset_0_alias,@"STO_CUDA_RESERVED_SHARED STV_DEFAULT"
__nv_reservedSMEM_offset_0_alias:
	.zero		0
	.zero		64


//--------------------- .nv.constant0._Z18ConvolutionColwisePKfPfii --------------------------
	.section	.nv.constant0._Z18ConvolutionColwisePKfPfii,"a",@progbits
	.sectionflags	@""
	.align	4
.nv.constant0._Z18ConvolutionColwisePKfPfii:
	.zero		920


//--------------------- .nv.constant0._Z18ConvolutionRowwisePKfPfiiii --------------------------
	.section	.nv.constant0._Z18ConvolutionRowwisePKfPfiiii,"a",@progbits
	.sectionflags	@""
	.align	4
.nv.constant0._Z18ConvolutionRowwisePKfPfiiii:
	.zero		928


//--------------------- SYMBOLS --------------------------

	.type		.nv.reservedSmem.offset0,@object
	.size		.nv.reservedSmem.offset0,0x4
